//
// Generated by NVIDIA NVVM Compiler
//
// Compiler Build ID: CL-36424714
// Cuda compilation tools, release 13.0, V13.0.88
// Based on NVVM 20.0.0
//

.version 9.0
.target sm_100
.address_size 64

	// .globl	_Z12accessMemoryPjPVcii

.visible .entry _Z12accessMemoryPjPVcii(
	.param .u64 .ptr .align 1 _Z12accessMemoryPjPVcii_param_0,
	.param .u64 .ptr .align 1 _Z12accessMemoryPjPVcii_param_1,
	.param .u32 _Z12accessMemoryPjPVcii_param_2,
	.param .u32 _Z12accessMemoryPjPVcii_param_3
)
{
	.local .align 1 .b8 	__local_depot0[1];
	.reg .b64 	%SP;
	.reg .b64 	%SPL;
	.reg .pred 	%p<3>;
	.reg .b16 	%rs<2>;
	.reg .b32 	%r<13>;
	.reg .b64 	%rd<15>;

	mov.u64 	%SPL, __local_depot0;
	cvta.local.u64 	%SP, %SPL;
	ld.param.u64 	%rd4, [_Z12accessMemoryPjPVcii_param_0];
	ld.param.u64 	%rd5, [_Z12accessMemoryPjPVcii_param_1];
	ld.param.u32 	%r4, [_Z12accessMemoryPjPVcii_param_2];
	ld.param.u32 	%r5, [_Z12accessMemoryPjPVcii_param_3];
	// begin inline asm
	mov.u64 	%rd6, %clock64;
	// end inline asm
	// begin inline asm
	mov.u64 	%rd7, %clock64;
	// end inline asm
	sub.s64 	%rd8, %rd7, %rd6;
	setp.gt.u64 	%p1, %rd8, 63999;
	@%p1 bra 	$L__BB0_3;
	mov.u32 	%r6, %ntid.x;
	mov.u32 	%r7, %ctaid.x;
	mov.u32 	%r8, %tid.x;
	mad.lo.s32 	%r9, %r7, %r6, %r8;
	mul.lo.s32 	%r12, %r5, %r9;
	cvta.to.global.u64 	%rd2, %rd5;
	cvta.to.global.u64 	%rd3, %rd4;
	add.u64 	%rd12, %SP, 0;
$L__BB0_2:
	rem.s32 	%r10, %r12, %r4;
	cvt.s64.s32 	%rd10, %r10;
	add.s64 	%rd11, %rd2, %rd10;
	ld.volatile.global.u8 	%rs1, [%rd11];
	cvta.to.local.u64 	%rd13, %rd12;
	st.local.u8 	[%rd13], %rs1;
	add.s32 	%r12, %r10, %r5;
	atom.global.add.u32 	%r11, [%rd3], 1;
	// begin inline asm
	mov.u64 	%rd9, %clock64;
	// end inline asm
	sub.s64 	%rd14, %rd9, %rd6;
	setp.lt.u64 	%p2, %rd14, 64000;
	@%p2 bra 	$L__BB0_2;
$L__BB0_3:
	ret;

}


// ===== COMPILED SASS (sm_100) =====

	.target	sm_100

	.elftype	@"ET_EXEC"


//--------------------- .note.nv.tkinfo           --------------------------
	.section	.note.nv.tkinfo,"",@"SHT_NOTE"
	.sectionflags	@"SHF_NOTE_NV_TKINFO"
	.tkinfo
        /*0018*/ 	.word	0x00000002
        /*0030*/ 	.string	""
        /*0030*/ 	.string	"ptxas"
        /*0030*/ 	.string	"Cuda compilation tools, release 13.0, V13.0.88"
        /*0030*/ 	.string	"Build cuda_13.0.r13.0/compiler.36424714_0"
        /*0030*/ 	.string	"-arch sm_100 -m 64 "



//--------------------- .note.nv.cuinfo           --------------------------
	.section	.note.nv.cuinfo,"",@"SHT_NOTE"
	.sectionflags	@"SHF_NOTE_NV_CUINFO"
        /*0018*/ 	.short	0x0002
        /*001a*/ 	.short	0x0064
        /*001c*/ 	.short	0x0082
	.zero		2


//--------------------- .nv.info                  --------------------------
	.section	.nv.info,"",@"SHT_CUDA_INFO"
	.align	4


	//----- nvinfo : EIATTR_REGCOUNT
	.align		4
        /*0000*/ 	.byte	0x04, 0x2f
        /*0002*/ 	.short	(.L_1 - .L_0)
	.align		4
.L_0:
        /*0004*/ 	.word	index@(_Z12accessMemoryPjPVcii)
        /*0008*/ 	.word	0x00000011


	//----- nvinfo : EIATTR_FRAME_SIZE
	.align		4
.L_1:
        /*000c*/ 	.byte	0x04, 0x11
        /*000e*/ 	.short	(.L_3 - .L_2)
	.align		4
.L_2:
        /*0010*/ 	.word	index@(_Z12accessMemoryPjPVcii)
        /*0014*/ 	.word	0x00000008


	//----- nvinfo : EIATTR_MIN_STACK_SIZE
	.align		4
.L_3:
        /*0018*/ 	.byte	0x04, 0x12
        /*001a*/ 	.short	(.L_5 - .L_4)
	.align		4
.L_4:
        /*001c*/ 	.word	index@(_Z12accessMemoryPjPVcii)
        /*0020*/ 	.word	0x00000008
.L_5:


//--------------------- .nv.compat                --------------------------
	.section	.nv.compat,"",@"SHT_CUDA_COMPAT_INFO"
	.align	4
        /*0000*/ 	.byte	0x02, 0x09, 0x00, 0x00, 0x02, 0x02, 0x01, 0x00, 0x02, 0x05, 0x05, 0x00, 0x03, 0x07, 0x01, 0x01
        /*0010*/ 	.byte	0x02, 0x03, 0x00, 0x00, 0x02, 0x06, 0x01, 0x00, 0x04, 0x0b, 0x08, 0x00, 0x09, 0x00, 0x00, 0x00
        /*0020*/ 	.byte	0x00, 0x00, 0x00, 0x00


//--------------------- .nv.info._Z12accessMemoryPjPVcii --------------------------
	.section	.nv.info._Z12accessMemoryPjPVcii,"",@"SHT_CUDA_INFO"
	.sectionflags	@""
	.align	4


	//----- nvinfo : EIATTR_CUDA_API_VERSION
	.align		4
        /*0000*/ 	.byte	0x04, 0x37
        /*0002*/ 	.short	(.L_7 - .L_6)
.L_6:
        /*0004*/ 	.word	0x00000082


	//----- nvinfo : EIATTR_KPARAM_INFO
	.align		4
.L_7:
        /*0008*/ 	.byte	0x04, 0x17
        /*000a*/ 	.short	(.L_9 - .L_8)
.L_8:
        /*000c*/ 	.word	0x00000000
        /*0010*/ 	.short	0x0003
        /*0012*/ 	.short	0x0014
        /*0014*/ 	.byte	0x00, 0xf0, 0x11, 0x00


	//----- nvinfo : EIATTR_KPARAM_INFO
	.align		4
.L_9:
        /*0018*/ 	.byte	0x04, 0x17
        /*001a*/ 	.short	(.L_11 - .L_10)
.L_10:
        /*001c*/ 	.word	0x00000000
        /*0020*/ 	.short	0x0002
        /*0022*/ 	.short	0x0010
        /*0024*/ 	.byte	0x00, 0xf0, 0x11, 0x00


	//----- nvinfo : EIATTR_KPARAM_INFO
	.align		4
.L_11:
        /*0028*/ 	.byte	0x04, 0x17
        /*002a*/ 	.short	(.L_13 - .L_12)
.L_12:
        /*002c*/ 	.word	0x00000000
        /*0030*/ 	.short	0x0001
        /*0032*/ 	.short	0x0008
        /*0034*/ 	.byte	0x00, 0xf5, 0x21, 0x00


	//----- nvinfo : EIATTR_KPARAM_INFO
	.align		4
.L_13:
        /*0038*/ 	.byte	0x04, 0x17
        /*003a*/ 	.short	(.L_15 - .L_14)
.L_14:
        /*003c*/ 	.word	0x00000000
        /*0040*/ 	.short	0x0000
        /*0042*/ 	.short	0x0000
        /*0044*/ 	.byte	0x00, 0xf5, 0x21, 0x00


	//----- nvinfo : EIATTR_SPARSE_MMA_MASK
	.align		4
.L_15:
        /*0048*/ 	.byte	0x03, 0x50
        /*004a*/ 	.short	0x0000


	//----- nvinfo : EIATTR_MAXREG_COUNT
	.align		4
        /*004c*/ 	.byte	0x03, 0x1b
        /*004e*/ 	.short	0x00ff


	//----- nvinfo : EIATTR_MERCURY_ISA_VERSION
	.align		4
        /*0050*/ 	.byte	0x03, 0x5f
        /*0052*/ 	.short	0x0101


	//----- nvinfo : EIATTR_INT_WARP_WIDE_INSTR_OFFSETS
	.align		4
        /*0054*/ 	.byte	0x04, 0x31
        /*0056*/ 	.short	(.L_17 - .L_16)


	//   ....[0]....
.L_16:
        /*0058*/ 	.word	0x000002e0


	//----- nvinfo : EIATTR_VRC_CTA_INIT_COUNT
	.align		4
.L_17:
        /*005c*/ 	.byte	0x02, 0x4a
	.zero		1
	.zero		1


	//----- nvinfo : EIATTR_EXIT_INSTR_OFFSETS
	.align		4
        /*0060*/ 	.byte	0x04, 0x1c
        /*0062*/ 	.short	(.L_19 - .L_18)


	//   ....[0]....
.L_18:
        /*0064*/ 	.word	0x00000080


	//   ....[1]....
        /*0068*/ 	.word	0x000003c0


	//----- nvinfo : EIATTR_CBANK_PARAM_SIZE
	.align		4
.L_19:
        /*006c*/ 	.byte	0x03, 0x19
        /*006e*/ 	.short	0x0018


	//----- nvinfo : EIATTR_PARAM_CBANK
	.align		4
        /*0070*/ 	.byte	0x04, 0x0a
        /*0072*/ 	.short	(.L_21 - .L_20)
	.align		4
.L_20:
        /*0074*/ 	.word	index@(.nv.constant0._Z12accessMemoryPjPVcii)
        /*0078*/ 	.short	0x0380
        /*007a*/ 	.short	0x0018


	//----- nvinfo : EIATTR_SW_WAR
	.align		4
.L_21:
        /*007c*/ 	.byte	0x04, 0x36
        /*007e*/ 	.short	(.L_23 - .L_22)
.L_22:
        /*0080*/ 	.word	0x00000008
.L_23:


//--------------------- .nv.callgraph             --------------------------
	.section	.nv.callgraph,"",@"SHT_CUDA_CALLGRAPH"
	.align	4
	.sectionentsize	8
	.align		4
        /*0000*/ 	.word	0x00000000
	.align		4
        /*0004*/ 	.word	0xffffffff
	.align		4
        /*0008*/ 	.word	0x00000000
	.align		4
        /*000c*/ 	.word	0xfffffffe
	.align		4
        /*0010*/ 	.word	0x00000000
	.align		4
        /*0014*/ 	.word	0xfffffffd
	.align		4
        /*0018*/ 	.word	0x00000000
	.align		4
        /*001c*/ 	.word	0xfffffffc


//--------------------- .text._Z12accessMemoryPjPVcii --------------------------
	.section	.text._Z12accessMemoryPjPVcii,"ax",@progbits
	.align	128
        .global         _Z12accessMemoryPjPVcii
        .type           _Z12accessMemoryPjPVcii,@function
        .size           _Z12accessMemoryPjPVcii,(.L_x_2 - _Z12accessMemoryPjPVcii)
        .other          _Z12accessMemoryPjPVcii,@"STO_CUDA_ENTRY STV_DEFAULT"
_Z12accessMemoryPjPVcii:
.text._Z12accessMemoryPjPVcii:
[----:B------:R-:W0:Y:S02]  /*0000*/  LDC R1, c[0x0][0x37c] ;  /* 0x0000df00ff017b82 */ /* 0x000e240000000800 */
[----:B0-----:R-:W-:Y:S01]  /*0010*/  VIADD R1, R1, 0xfffffff8 ;  /* 0xfffffff801017836 */ /* 0x001fe20000000000 */
[----:B------:R-:W-:Y:S02]  /*0020*/  CS2R R2, SR_CLOCKLO ;  /* 0x0000000000027805 */ /* 0x000fe40000015000 */
[----:B------:R-:W-:-:S06]  /*0030*/  CS2R R4, SR_CLOCKLO ;  /* 0x0000000000047805 */ /* 0x000fcc0000015000 */
[----:B------:R-:W-:-:S05]  /*0040*/  IADD3 R0, P0, PT, -R2, R4, RZ ;  /* 0x0000000402007210 */ /* 0x000fca0007f1e1ff */
[----:B------:R-:W-:Y:S01]  /*0050*/  IMAD.X R4, R5, 0x1, ~R3, P0 ;  /* 0x0000000105047824 */ /* 0x000fe200000e0e03 */
[----:B------:R-:W-:-:S04]  /*0060*/  ISETP.GT.U32.AND P0, PT, R0, 0xf9ff, PT ;  /* 0x0000f9ff0000780c */ /* 0x000fc80003f04070 */
[----:B------:R-:W-:-:S13]  /*0070*/  ISETP.GT.U32.AND.EX P0, PT, R4, RZ, PT, P0 ;  /* 0x000000ff0400720c */ /* 0x000fda0003f04100 */
[----:B------:R-:W-:Y:S05]  /*0080*/  @P0 EXIT ;  /* 0x000000000000094d */ /* 0x000fea0003800000 */
[----:B------:R-:W0:Y:S01]  /*0090*/  LDC.64 R6, c[0x0][0x390] ;  /* 0x0000e400ff067b82 */ /* 0x000e220000000a00 */
[----:B------:R-:W1:Y:S01]  /*00a0*/  S2R R10, SR_CTAID.X ;  /* 0x00000000000a7919 */ /* 0x000e620000002500 */
[----:B------:R-:W1:Y:S01]  /*00b0*/  LDCU UR4, c[0x0][0x360] ;  /* 0x00006c00ff0477ac */ /* 0x000e620008000800 */
[----:B------:R-:W1:Y:S01]  /*00c0*/  S2R R13, SR_TID.X ;  /* 0x00000000000d7919 */ /* 0x000e620000002100 */
[----:B------:R-:W2:Y:S04]  /*00d0*/  LDCU.64 UR6, c[0x0][0x358] ;  /* 0x00006b00ff0677ac */ /* 0x000ea80008000a00 */
[----:B------:R-:W3:Y:S01]  /*00e0*/  LDC R8, c[0x0][0x390] ;  /* 0x0000e400ff087b82 */ /* 0x000ee20000000800 */
[----:B------:R-:W4:Y:S01]  /*00f0*/  LDCU UR10, c[0x0][0x394] ;  /* 0x00007280ff0a77ac */ /* 0x000f220008000800 */
[----:B------:R-:W0:Y:S06]  /*0100*/  LDCU.64 UR8, c[0x0][0x388] ;  /* 0x00007100ff0877ac */ /* 0x000e2c0008000a00 */
[----:B------:R-:W2:Y:S01]  /*0110*/  LDC.64 R4, c[0x0][0x380] ;  /* 0x0000e000ff047b82 */ /* 0x000ea20000000a00 */
[----:B0-----:R-:W-:-:S02]  /*0120*/  IABS R0, R6 ;  /* 0x0000000600007213 */ /* 0x001fc40000000000 */
[----:B------:R-:W-:Y:S02]  /*0130*/  ISETP.NE.AND P1, PT, R6, RZ, PT ;  /* 0x000000ff0600720c */ /* 0x000fe40003f25270 */
[----:B------:R-:W0:Y:S01]  /*0140*/  I2F.RP R9, R0 ;  /* 0x0000000000097306 */ /* 0x000e220000209400 */
[----:B------:R-:W-:Y:S01]  /*0150*/  LOP3.LUT R12, RZ, R6, RZ, 0x33, !PT ;  /* 0x00000006ff0c7212 */ /* 0x000fe200078e33ff */
[----:B-1----:R-:W-:-:S06]  /*0160*/  IMAD R10, R10, UR4, R13 ;  /* 0x000000040a0a7c24 */ /* 0x002fcc000f8e020d */
[----:B0-----:R-:W0:Y:S02]  /*0170*/  MUFU.RCP R9, R9 ;  /* 0x0000000900097308 */ /* 0x001e240000001000 */
[----:B0-----:R-:W-:-:S06]  /*0180*/  VIADD R11, R9, 0xffffffe ;  /* 0x0ffffffe090b7836 */ /* 0x001fcc0000000000 */
[----:B------:R-:W0:Y:S02]  /*0190*/  F2I.FTZ.U32.TRUNC.NTZ R11, R11 ;  /* 0x0000000b000b7305 */ /* 0x000e24000021f000 */
[----:B0-----:R-:W-:-:S04]  /*01a0*/  IMAD.MOV R9, RZ, RZ, -R11 ;  /* 0x000000ffff097224 */ /* 0x001fc800078e0a0b */
[----:B------:R-:W-:Y:S02]  /*01b0*/  IMAD R13, R9, R0, RZ ;  /* 0x00000000090d7224 */ /* 0x000fe400078e02ff */
[----:B------:R-:W-:Y:S02]  /*01c0*/  IMAD R9, R10, R7, RZ ;  /* 0x000000070a097224 */ /* 0x000fe400078e02ff */
[----:B------:R-:W-:-:S04]  /*01d0*/  IMAD.MOV.U32 R10, RZ, RZ, RZ ;  /* 0x000000ffff0a7224 */ /* 0x000fc800078e00ff */
[----:B--234-:R-:W-:-:S07]  /*01e0*/  IMAD.HI.U32 R10, R11, R13, R10 ;  /* 0x0000000d0b0a7227 */ /* 0x01cfce00078e000a */
.L_x_0:
[----:B------:R-:W-:Y:S01]  /*01f0*/  IABS R7, R9 ;  /* 0x0000000900077213 */ /* 0x000fe20000000000 */
[----:B------:R-:W0:Y:S01]  /*0200*/  S2R R13, SR_LANEID ;  /* 0x00000000000d7919 */ /* 0x000e220000000000 */
[----:B------:R-:W-:Y:S02]  /*0210*/  IABS R14, R8 ;  /* 0x00000008000e7213 */ /* 0x000fe40000000000 */
[----:B------:R-:W-:Y:S01]  /*0220*/  ISETP.GE.AND P2, PT, R9, RZ, PT ;  /* 0x000000ff0900720c */ /* 0x000fe20003f46270 */
[----:B------:R-:W-:-:S04]  /*0230*/  IMAD.HI.U32 R6, R10, R7, RZ ;  /* 0x000000070a067227 */ /* 0x000fc800078e00ff */
[----:B------:R-:W-:-:S04]  /*0240*/  IMAD.MOV R6, RZ, RZ, -R6 ;  /* 0x000000ffff067224 */ /* 0x000fc800078e0a06 */
[----:B------:R-:W-:-:S05]  /*0250*/  IMAD R7, R14, R6, R7 ;  /* 0x000000060e077224 */ /* 0x000fca00078e0207 */
[----:B------:R-:W-:-:S13]  /*0260*/  ISETP.GT.U32.AND P0, PT, R0, R7, PT ;  /* 0x000000070000720c */ /* 0x000fda0003f04070 */
[----:B------:R-:W-:-:S05]  /*0270*/  @!P0 IMAD.IADD R7, R7, 0x1, -R14 ;  /* 0x0000000107078824 */ /* 0x000fca00078e0a0e */
[----:B------:R-:W-:-:S13]  /*0280*/  ISETP.GT.U32.AND P0, PT, R0, R7, PT ;  /* 0x000000070000720c */ /* 0x000fda0003f04070 */
[----:B------:R-:W-:-:S04]  /*0290*/  @!P0 IMAD.IADD R7, R7, 0x1, -R14 ;  /* 0x0000000107078824 */ /* 0x000fc800078e0a0e */
[----:B------:R-:W-:-:S05]  /*02a0*/  @!P2 IMAD.MOV R7, RZ, RZ, -R7 ;  /* 0x000000ffff07a224 */ /* 0x000fca00078e0a07 */
[----:B------:R-:W-:-:S04]  /*02b0*/  SEL R9, R12, R7, !P1 ;  /* 0x000000070c097207 */ /* 0x000fc80004800000 */
[----:B------:R-:W-:-:S04]  /*02c0*/  IADD3 R6, P0, PT, R9, UR8, RZ ;  /* 0x0000000809067c10 */ /* 0x000fc8000ff1e0ff */
[----:B------:R-:W-:Y:S01]  /*02d0*/  LEA.HI.X.SX32 R7, R9, UR9, 0x1, P0 ;  /* 0x0000000909077c11 */ /* 0x000fe200080f0eff */
[----:B------:R-:W-:-:S04]  /*02e0*/  VOTEU.ANY UR4, UPT, PT ;  /* 0x0000000000047886 */ /* 0x000fc800038e0100 */
[----:B------:R-:W2:Y:S01]  /*02f0*/  LDG.E.U8.STRONG.SYS R6, desc[UR6][R6.64] ;  /* 0x0000000606067981 */ /* 0x000ea2000c1f5100 */
[----:B------:R-:W-:Y:S02]  /*0300*/  UFLO.U32 UR5, UR4 ;  /* 0x00000004000572bd */ /* 0x000fe400080e0000 */
[----:B------:R-:W1:Y:S04]  /*0310*/  POPC R11, UR4 ;  /* 0x00000004000b7d09 */ /* 0x000e680008000000 */
[----:B0-----:R-:W-:-:S13]  /*0320*/  ISETP.EQ.U32.AND P0, PT, R13, UR5, PT ;  /* 0x000000050d007c0c */ /* 0x001fda000bf02070 */
[----:B-1----:R-:W-:Y:S01]  /*0330*/  @P0 REDG.E.ADD.STRONG.GPU desc[UR6][R4.64], R11 ;  /* 0x0000000b0400098e */ /* 0x002fe2000c12e106 */
[----:B------:R-:W-:-:S03]  /*0340*/  VIADD R9, R9, UR10 ;  /* 0x0000000a09097c36 */ /* 0x000fc60008000000 */
[----:B--2---:R0:W-:Y:S02]  /*0350*/  STL.U8 [R1], R6 ;  /* 0x0000000601007387 */ /* 0x0041e40000100000 */
[----:B0-----:R-:W-:-:S06]  /*0360*/  CS2R R6, SR_CLOCKLO ;  /* 0x0000000000067805 */ /* 0x001fcc0000015000 */
[----:B------:R-:W-:-:S05]  /*0370*/  IADD3 R11, P0, PT, -R2, R6, RZ ;  /* 0x00000006020b7210 */ /* 0x000fca0007f1e1ff */
[----:B------:R-:W-:Y:S01]  /*0380*/  IMAD.X R6, R7, 0x1, ~R3, P0 ;  /* 0x0000000107067824 */ /* 0x000fe200000e0e03 */
[----:B------:R-:W-:-:S04]  /*0390*/  ISETP.GE.U32.AND P0, PT, R11, 0xfa00, PT ;  /* 0x0000fa000b00780c */ /* 0x000fc80003f06070 */
[----:B------:R-:W-:-:S13]  /*03a0*/  ISETP.GE.U32.AND.EX P0, PT, R6, RZ, PT, P0 ;  /* 0x000000ff0600720c */ /* 0x000fda0003f06100 */
[----:B------:R-:W-:Y:S05]  /*03b0*/  @!P0 BRA `(.L_x_0) ;  /* 0xfffffffc008c8947 */ /* 0x000fea000383ffff */
[----:B------:R-:W-:Y:S05]  /*03c0*/  EXIT ;  /* 0x000000000000794d */ /* 0x000fea0003800000 */
.L_x_1:
[----:B------:R-:W-:-:S00]  /*03d0*/  BRA `(.L_x_1) ;  /* 0xfffffffc00fc7947 */ /* 0x000fc0000383ffff */
[----:B------:R-:W-:-:S00]  /*03e0*/  NOP ;  /* 0x0000000000007918 */ /* 0x000fc00000000000 */
        /* <DEDUP_REMOVED lines=9> */
.L_x_2:


//--------------------- .nv.shared.reserved.0     --------------------------
	.section	.nv.shared.reserved.0,"aw",@nobits
	.weak		__nv_reservedSMEM_offset_0_alias
	.size		__nv_reservedSMEM_offset_0_alias, 0, 64
	.other		__nv_reservedSMEM_offset_0_alias,@"STO_CUDA_RESERVED_SHARED STV_DEFAULT"
__nv_reservedSMEM_offset_0_alias:
	.zero		0
	.zero		64


//--------------------- .nv.constant0._Z12accessMemoryPjPVcii --------------------------
	.section	.nv.constant0._Z12accessMemoryPjPVcii,"a",@progbits
	.sectionflags	@""
	.align	4
.nv.constant0._Z12accessMemoryPjPVcii:
	.zero		920


//--------------------- SYMBOLS --------------------------

	.type		.nv.reservedSmem.offset0,@object
	.size		.nv.reservedSmem.offset0,0x4
